	.headerflags	@"EF_CUDA_TEXMODE_UNIFIED EF_CUDA_64BIT_ADDRESS EF_CUDA_ACCELERATORS EF_CUDA_SM90 EF_CUDA_VIRTUAL_SM(EF_CUDA_SM90)"
	.elftype	@"ET_EXEC"


//--------------------- .nv.info                  --------------------------
	.section	.nv.info,"",@"SHT_CUDA_INFO"
	.align	4


	//----- nvinfo : EIATTR_REGCOUNT
	.align		4
        /*0000*/ 	.byte	0x04, 0x2f
        /*0002*/ 	.short	(.L_3 - .L_2)
	.align		4
.L_2:
        /*0004*/ 	.word	index@(triton_poi_fused__native_batch_norm_legit_no_training_convolution_relu_10)
        /*0008*/ 	.word	0x0000001f


	//----- nvinfo : EIATTR_MIN_STACK_SIZE
	.align		4
.L_3:
        /*000c*/ 	.byte	0x04, 0x12
        /*000e*/ 	.short	(.L_5 - .L_4)
	.align		4
.L_4:
        /*0010*/ 	.word	index@(triton_poi_fused__native_batch_norm_legit_no_training_convolution_relu_10)
        /*0014*/ 	.word	0x00000000


	//----- nvinfo : EIATTR_FRAME_SIZE
	.align		4
.L_5:
        /*0018*/ 	.byte	0x04, 0x11
        /*001a*/ 	.short	(.L_7 - .L_6)
	.align		4
.L_6:
        /*001c*/ 	.word	index@(triton_poi_fused__native_batch_norm_legit_no_training_convolution_relu_10)
        /*0020*/ 	.word	0x00000000


	//----- nvinfo : EIATTR_MIN_STACK_SIZE
	.align		4
.L_7:
        /*0024*/ 	.byte	0x04, 0x12
        /*0026*/ 	.short	(.L_9 - .L_8)
	.align		4
.L_8:
        /*0028*/ 	.word	index@(triton_poi_fused__native_batch_norm_legit_no_training_convolution_relu_10)
        /*002c*/ 	.word	0x00000000
.L_9:


//--------------------- .nv.info.triton_poi_fused__native_batch_norm_legit_no_training_convolution_relu_10 --------------------------
	.section	.nv.info.triton_poi_fused__native_batch_norm_legit_no_training_convolution_relu_10,"",@"SHT_CUDA_INFO"
	.sectionflags	@""
	.align	4


	//----- nvinfo : EIATTR_CUDA_API_VERSION
	.align		4
        /*0000*/ 	.byte	0x04, 0x37
        /*0002*/ 	.short	(.L_11 - .L_10)
.L_10:
        /*0004*/ 	.word	0x0000007c


	//----- nvinfo : EIATTR_KPARAM_INFO
	.align		4
.L_11:
        /*0008*/ 	.byte	0x04, 0x17
        /*000a*/ 	.short	(.L_13 - .L_12)
.L_12:
        /*000c*/ 	.word	0x00000000
        /*0010*/ 	.short	0x0007
        /*0012*/ 	.short	0x0038
        /*0014*/ 	.byte	0x00, 0xf0, 0x11, 0x00


	//----- nvinfo : EIATTR_KPARAM_INFO
	.align		4
.L_13:
        /*0018*/ 	.byte	0x04, 0x17
        /*001a*/ 	.short	(.L_15 - .L_14)
.L_14:
        /*001c*/ 	.word	0x00000000
        /*0020*/ 	.short	0x0006
        /*0022*/ 	.short	0x0030
        /*0024*/ 	.byte	0x00, 0xf4, 0x21, 0x00


	//----- nvinfo : EIATTR_KPARAM_INFO
	.align		4
.L_15:
        /*0028*/ 	.byte	0x04, 0x17
        /*002a*/ 	.short	(.L_17 - .L_16)
.L_16:
        /*002c*/ 	.word	0x00000000
        /*0030*/ 	.short	0x0005
        /*0032*/ 	.short	0x0028
        /*0034*/ 	.byte	0x00, 0xf4, 0x21, 0x00


	//----- nvinfo : EIATTR_KPARAM_INFO
	.align		4
.L_17:
        /*0038*/ 	.byte	0x04, 0x17
        /*003a*/ 	.short	(.L_19 - .L_18)
.L_18:
        /*003c*/ 	.word	0x00000000
        /*0040*/ 	.short	0x0004
        /*0042*/ 	.short	0x0020
        /*0044*/ 	.byte	0x00, 0xf4, 0x21, 0x00


	//----- nvinfo : EIATTR_KPARAM_INFO
	.align		4
.L_19:
        /*0048*/ 	.byte	0x04, 0x17
        /*004a*/ 	.short	(.L_21 - .L_20)
.L_20:
        /*004c*/ 	.word	0x00000000
        /*0050*/ 	.short	0x0003
        /*0052*/ 	.short	0x0018
        /*0054*/ 	.byte	0x00, 0xf4, 0x21, 0x00


	//----- nvinfo : EIATTR_KPARAM_INFO
	.align		4
.L_21:
        /*0058*/ 	.byte	0x04, 0x17
        /*005a*/ 	.short	(.L_23 - .L_22)
.L_22:
        /*005c*/ 	.word	0x00000000
        /*0060*/ 	.short	0x0002
        /*0062*/ 	.short	0x0010
        /*0064*/ 	.byte	0x00, 0xf4, 0x21, 0x00


	//----- nvinfo : EIATTR_KPARAM_INFO
	.align		4
.L_23:
        /*0068*/ 	.byte	0x04, 0x17
        /*006a*/ 	.short	(.L_25 - .L_24)
.L_24:
        /*006c*/ 	.word	0x00000000
        /*0070*/ 	.short	0x0001
        /*0072*/ 	.short	0x0008
        /*0074*/ 	.byte	0x00, 0xf4, 0x21, 0x00


	//----- nvinfo : EIATTR_KPARAM_INFO
	.align		4
.L_25:
        /*0078*/ 	.byte	0x04, 0x17
        /*007a*/ 	.short	(.L_27 - .L_26)
.L_26:
        /*007c*/ 	.word	0x00000000
        /*0080*/ 	.short	0x0000
        /*0082*/ 	.short	0x0000
        /*0084*/ 	.byte	0x00, 0xf4, 0x21, 0x00


	//----- nvinfo : EIATTR_SPARSE_MMA_MASK
	.align		4
.L_27:
        /*0088*/ 	.byte	0x03, 0x50
        /*008a*/ 	.short	0x0000


	//----- nvinfo : EIATTR_MAXREG_COUNT
	.align		4
        /*008c*/ 	.byte	0x03, 0x1b
        /*008e*/ 	.short	0x00ff


	//----- nvinfo : EIATTR_EXIT_INSTR_OFFSETS
	.align		4
        /*0090*/ 	.byte	0x04, 0x1c
        /*0092*/ 	.short	(.L_29 - .L_28)


	//   ....[0]....
.L_28:
        /*0094*/ 	.word	0x00000630


	//----- nvinfo : EIATTR_REQNTID
	.align		4
.L_29:
        /*0098*/ 	.byte	0x04, 0x10
        /*009a*/ 	.short	(.L_31 - .L_30)
.L_30:
        /*009c*/ 	.word	0x00000080
        /*00a0*/ 	.word	0x00000001
        /*00a4*/ 	.word	0x00000001


	//----- nvinfo : EIATTR_CBANK_PARAM_SIZE
	.align		4
.L_31:
        /*00a8*/ 	.byte	0x03, 0x19
        /*00aa*/ 	.short	0x003c


	//----- nvinfo : EIATTR_PARAM_CBANK
	.align		4
        /*00ac*/ 	.byte	0x04, 0x0a
        /*00ae*/ 	.short	(.L_33 - .L_32)
	.align		4
.L_32:
        /*00b0*/ 	.word	index@(.nv.constant0.triton_poi_fused__native_batch_norm_legit_no_training_convolution_relu_10)
        /*00b4*/ 	.short	0x0210
        /*00b6*/ 	.short	0x003c


	//----- nvinfo : EIATTR_SW_WAR
	.align		4
.L_33:
        /*00b8*/ 	.byte	0x04, 0x36
        /*00ba*/ 	.short	(.L_35 - .L_34)
.L_34:
        /*00bc*/ 	.word	0x00000008
.L_35:


//--------------------- .nv.callgraph             --------------------------
	.section	.nv.callgraph,"",@"SHT_CUDA_CALLGRAPH"
	.align	4
	.sectionentsize	8
	.align		4
        /*0000*/ 	.word	0x00000000
	.align		4
        /*0004*/ 	.word	0xffffffff
	.align		4
        /*0008*/ 	.word	0x00000000
	.align		4
        /*000c*/ 	.word	0xfffffffe
	.align		4
        /*0010*/ 	.word	0x00000000
	.align		4
        /*0014*/ 	.word	0xfffffffd
	.align		4
        /*0018*/ 	.word	0x00000000
	.align		4
        /*001c*/ 	.word	0xfffffffc


//--------------------- .nv.constant4             --------------------------
	.section	.nv.constant4,"a",@progbits
	.align	8
	.align		8
.nv.constant4:
        /*0000*/ 	.dword	_$_str
	.align		8
        /*0008*/ 	.dword	_$_str_$_2


//--------------------- .text.triton_poi_fused__native_batch_norm_legit_no_training_convolution_relu_10 --------------------------
	.section	.text.triton_poi_fused__native_batch_norm_legit_no_training_convolution_relu_10,"ax",@progbits
	.align	128
        .global         triton_poi_fused__native_batch_norm_legit_no_training_convolution_relu_10
        .type           triton_poi_fused__native_batch_norm_legit_no_training_convolution_relu_10,@function
        .size           triton_poi_fused__native_batch_norm_legit_no_training_convolution_relu_10,(.L_x_1 - triton_poi_fused__native_batch_norm_legit_no_training_convolution_relu_10)
        .other          triton_poi_fused__native_batch_norm_legit_no_training_convolution_relu_10,@"STO_CUDA_ENTRY STV_DEFAULT"
triton_poi_fused__native_batch_norm_legit_no_training_convolution_relu_10:
.text.triton_poi_fused__native_batch_norm_legit_no_training_convolution_relu_10:
[----:B------:R-:W-:Y:S01]  /*0000*/  LDC R1, c[0x0][0x28] ;  /* 0x00000a00ff017b82 */ /* 0x000fe20000000800 */
[----:B------:R-:W1:Y:S07]  /*0010*/  S2R R0, SR_TID.X ;  /* 0x0000000000007919 */ /* 0x000e6e0000002100 */
[----:B------:R-:W2:Y:S01]  /*0020*/  LDC.64 R4, c[0x0][0x228] ;  /* 0x00008a00ff047b82 */ /* 0x000ea20000000a00 */
[----:B------:R-:W-:Y:S01]  /*0030*/  ULDC.64 UR4, c[0x0][0x208] ;  /* 0x0000820000047ab9 */ /* 0x000fe20000000a00 */
[----:B------:R-:W3:Y:S01]  /*0040*/  S2R R7, SR_CTAID.X ;  /* 0x0000000000077919 */ /* 0x000ee20000002500 */
[----:B------:R-:W-:-:S05]  /*0050*/  HFMA2.MMA R18, -RZ, RZ, 1.625, 0 ;  /* 0x3e800000ff127435 */ /* 0x000fca00000001ff */
[----:B------:R-:W4:Y:S08]  /*0060*/  LDC.64 R8, c[0x0][0x218] ;  /* 0x00008600ff087b82 */ /* 0x000f300000000a00 */
[----:B------:R-:W5:Y:S08]  /*0070*/  LDC.64 R26, c[0x0][0x210] ;  /* 0x00008400ff1a7b82 */ /* 0x000f700000000a00 */
[----:B------:R-:W5:Y:S01]  /*0080*/  LDC.64 R12, c[0x0][0x220] ;  /* 0x00008800ff0c7b82 */ /* 0x000f620000000a00 */
[----:B-1----:R-:W-:-:S07]  /*0090*/  SHF.L.U32 R0, R0, 0x2, RZ ;  /* 0x0000000200007819 */ /* 0x002fce00000006ff */
[----:B------:R-:W1:Y:S01]  /*00a0*/  LDC.64 R16, c[0x0][0x230] ;  /* 0x00008c00ff107b82 */ /* 0x000e620000000a00 */
[----:B---3--:R-:W-:Y:S02]  /*00b0*/  SHF.R.S32.HI R3, RZ, 0x16, R7 ;  /* 0x00000016ff037819 */ /* 0x008fe40000011407 */
[----:B------:R-:W-:Y:S02]  /*00c0*/  LOP3.LUT R0, R0, 0x1fc, RZ, 0xc0, !PT ;  /* 0x000001fc00007812 */ /* 0x000fe400078ec0ff */
[----:B------:R-:W-:-:S03]  /*00d0*/  SGXT R3, R3, 0x1 ;  /* 0x000000010303781a */ /* 0x000fc60000000200 */
[----:B------:R-:W3:Y:S01]  /*00e0*/  LDC.64 R20, c[0x0][0x238] ;  /* 0x00008e00ff147b82 */ /* 0x000ee20000000a00 */
[----:B------:R-:W-:-:S04]  /*00f0*/  LEA R0, R7, R0, 0x9 ;  /* 0x0000000007007211 */ /* 0x000fc800078e48ff */
[----:B------:R-:W-:-:S04]  /*0100*/  LEA.HI R3, R3, R0, RZ, 0x6 ;  /* 0x0000000003037211 */ /* 0x000fc800078f30ff */
[----:B------:R-:W-:-:S04]  /*0110*/  LOP3.LUT R3, R3, 0xffffffc0, RZ, 0xc0, !PT ;  /* 0xffffffc003037812 */ /* 0x000fc800078ec0ff */
[----:B------:R-:W-:-:S05]  /*0120*/  IADD3 R23, R0, -R3, RZ ;  /* 0x8000000300177210 */ /* 0x000fca0007ffe0ff */
[----:B--2---:R-:W-:-:S06]  /*0130*/  IMAD.WIDE R4, R23, 0x4, R4 ;  /* 0x0000000417047825 */ /* 0x004fcc00078e0204 */
[----:B------:R-:W2:Y:S01]  /*0140*/  LDG.E.EL.128 R4, desc[UR4][R4.64] ;  /* 0x0000000404047981 */ /* 0x000ea2000c2e1d00 */
[----:B----4-:R-:W-:-:S04]  /*0150*/  IMAD.WIDE R8, R23, 0x4, R8 ;  /* 0x0000000417087825 */ /* 0x010fc800078e0208 */
[----:B-----5:R-:W-:Y:S02]  /*0160*/  IMAD.WIDE R26, R0, 0x4, R26 ;  /* 0x00000004001a7825 */ /* 0x020fe400078e021a */
[----:B------:R-:W4:Y:S02]  /*0170*/  LDG.E.EL.128 R8, desc[UR4][R8.64] ;  /* 0x0000000408087981 */ /* 0x000f24000c2e1d00 */
[----:B0-----:R-:W-:-:S04]  /*0180*/  IMAD.WIDE R12, R23, 0x4, R12 ;  /* 0x00000004170c7825 */ /* 0x001fc800078e020c */
[----:B-1----:R-:W-:-:S04]  /*0190*/  IMAD.WIDE R16, R23, 0x4, R16 ;  /* 0x0000000417107825 */ /* 0x002fc800078e0210 */
[----:B---3--:R-:W-:-:S04]  /*01a0*/  IMAD.WIDE R20, R23, 0x4, R20 ;  /* 0x0000000417147825 */ /* 0x008fc800078e0214 */
[----:B--2---:R-:W-:Y:S01]  /*01b0*/  FADD R2, R4, 9.9999997473787516356e-06 ;  /* 0x3727c5ac04027421 */ /* 0x004fe20000000000 */
[----:B------:R-:W-:Y:S01]  /*01c0*/  FADD R3, R5, 9.9999997473787516356e-06 ;  /* 0x3727c5ac05037421 */ /* 0x000fe20000000000 */
[----:B------:R-:W-:Y:S01]  /*01d0*/  FADD R6, R6, 9.9999997473787516356e-06 ;  /* 0x3727c5ac06067421 */ /* 0x000fe20000000000 */
[----:B------:R-:W-:-:S03]  /*01e0*/  FADD R7, R7, 9.9999997473787516356e-06 ;  /* 0x3727c5ac07077421 */ /* 0x000fc60000000000 */
[----:B------:R-:W0:Y:S08]  /*01f0*/  MUFU.SQRT R2, R2 ;  /* 0x0000000200027308 */ /* 0x000e300000002000 */
[----:B------:R-:W1:Y:S01]  /*0200*/  MUFU.SQRT R3, R3 ;  /* 0x0000000300037308 */ /* 0x000e620000002000 */
[----:B0-----:R-:W-:-:S07]  /*0210*/  FSETP.GT.AND P6, PT, R2, 8.50705917302346158658e+37, PT ;  /* 0x7e8000000200780b */ /* 0x001fce0003fc4000 */
[----:B------:R-:W0:Y:S01]  /*0220*/  MUFU.SQRT R24, R6 ;  /* 0x0000000600187308 */ /* 0x000e220000002000 */
[----:B------:R-:W-:Y:S02]  /*0230*/  FSETP.GEU.AND P5, PT, R2, 1.175494350822287508e-38, PT ;  /* 0x008000000200780b */ /* 0x000fe40003fae000 */
[----:B------:R-:W-:Y:S02]  /*0240*/  FSEL R5, R18, 1, P6 ;  /* 0x3f80000012057808 */ /* 0x000fe40003000000 */
[----:B-1----:R-:W-:-:S03]  /*0250*/  FSETP.GT.AND P4, PT, R3, 8.50705917302346158658e+37, PT ;  /* 0x7e8000000300780b */ /* 0x002fc60003f84000 */
[----:B------:R-:W1:Y:S01]  /*0260*/  MUFU.SQRT R22, R7 ;  /* 0x0000000700167308 */ /* 0x000e620000002000 */
[----:B------:R-:W-:Y:S01]  /*0270*/  FSETP.GEU.AND P3, PT, R3, 1.175494350822287508e-38, PT ;  /* 0x008000000300780b */ /* 0x000fe20003f6e000 */
[----:B------:R-:W-:-:S04]  /*0280*/  @P6 FMUL R2, R2, 0.25 ;  /* 0x3e80000002026820 */ /* 0x000fc80000400000 */
[----:B------:R-:W-:Y:S01]  /*0290*/  @!P5 FMUL R5, R5, 16777216 ;  /* 0x4b8000000505d820 */ /* 0x000fe20000400000 */
[----:B0-----:R-:W-:Y:S01]  /*02a0*/  FSETP.GT.AND P2, PT, R24, 8.50705917302346158658e+37, PT ;  /* 0x7e8000001800780b */ /* 0x001fe20003f44000 */
[----:B------:R-:W-:Y:S01]  /*02b0*/  @!P5 FMUL R2, R2, 16777216 ;  /* 0x4b8000000202d820 */ /* 0x000fe20000400000 */
[----:B------:R-:W-:Y:S01]  /*02c0*/  FSETP.GEU.AND P0, PT, R24, 1.175494350822287508e-38, PT ;  /* 0x008000001800780b */ /* 0x000fe20003f0e000 */
[----:B------:R-:W-:-:S04]  /*02d0*/  @P4 FMUL R3, R3, 0.25 ;  /* 0x3e80000003034820 */ /* 0x000fc80000400000 */
[----:B------:R-:W0:Y:S01]  /*02e0*/  MUFU.RCP R2, R2 ;  /* 0x0000000200027308 */ /* 0x000e220000001000 */
[C---:B-1----:R-:W-:Y:S01]  /*02f0*/  FSETP.GT.AND P1, PT, R22.reuse, 8.50705917302346158658e+37, PT ;  /* 0x7e8000001600780b */ /* 0x042fe20003f24000 */
[----:B------:R-:W-:Y:S01]  /*0300*/  @!P3 FMUL R3, R3, 16777216 ;  /* 0x4b8000000303b820 */ /* 0x000fe20000400000 */
[----:B------:R-:W-:-:S03]  /*0310*/  FSETP.GEU.AND P6, PT, R22, 1.175494350822287508e-38, PT ;  /* 0x008000001600780b */ /* 0x000fc60003fce000 */
[----:B------:R-:W-:Y:S02]  /*0320*/  @P2 FMUL R24, R24, 0.25 ;  /* 0x3e80000018182820 */ /* 0x000fe40000400000 */
[----:B------:R-:W1:Y:S02]  /*0330*/  MUFU.RCP R3, R3 ;  /* 0x0000000300037308 */ /* 0x000e640000001000 */
[----:B------:R-:W-:-:S04]  /*0340*/  @!P0 FMUL R24, R24, 16777216 ;  /* 0x4b80000018188820 */ /* 0x000fc80000400000 */
[----:B------:R-:W-:Y:S01]  /*0350*/  @P1 FMUL R22, R22, 0.25 ;  /* 0x3e80000016161820 */ /* 0x000fe20000400000 */
[----:B------:R-:W-:Y:S01]  /*0360*/  FSEL R14, R18, 1, P4 ;  /* 0x3f800000120e7808 */ /* 0x000fe20002000000 */
[----:B0-----:R-:W-:Y:S02]  /*0370*/  FMUL R2, R2, R5 ;  /* 0x0000000502027220 */ /* 0x001fe40000400000 */
[----:B------:R-:W-:Y:S01]  /*0380*/  @!P6 FMUL R22, R22, 16777216 ;  /* 0x4b8000001616e820 */ /* 0x000fe20000400000 */
[----:B------:R-:W4:Y:S01]  /*0390*/  LDG.E.128 R4, desc[UR4][R26.64] ;  /* 0x000000041a047981 */ /* 0x000f22000c1e1d00 */
[----:B------:R-:W0:Y:S01]  /*03a0*/  MUFU.RCP R24, R24 ;  /* 0x0000001800187308 */ /* 0x000e220000001000 */
[----:B------:R-:W-:Y:S01]  /*03b0*/  @!P3 FMUL R14, R14, 16777216 ;  /* 0x4b8000000e0eb820 */ /* 0x000fe20000400000 */
[----:B------:R-:W-:-:S06]  /*03c0*/  FSEL R19, R18, 1, P2 ;  /* 0x3f80000012137808 */ /* 0x000fcc0001000000 */
[----:B------:R2:W3:Y:S01]  /*03d0*/  MUFU.RCP R25, R22 ;  /* 0x0000001600197308 */ /* 0x0004e20000001000 */
[----:B------:R-:W-:Y:S01]  /*03e0*/  FSEL R18, R18, 1, P1 ;  /* 0x3f80000012127808 */ /* 0x000fe20000800000 */
[----:B-1----:R-:W-:Y:S02]  /*03f0*/  FMUL R3, R3, R14 ;  /* 0x0000000e03037220 */ /* 0x002fe40000400000 */
[----:B------:R-:W5:Y:S01]  /*0400*/  LDG.E.EL.128 R12, desc[UR4][R12.64] ;  /* 0x000000040c0c7981 */ /* 0x000f62000c2e1d00 */
[----:B------:R-:W-:Y:S01]  /*0410*/  @!P0 FMUL R19, R19, 16777216 ;  /* 0x4b80000013138820 */ /* 0x000fe20000400000 */
[----:B------:R-:W-:-:S03]  /*0420*/  @!P6 FMUL R18, R18, 16777216 ;  /* 0x4b8000001212e820 */ /* 0x000fc60000400000 */
[----:B0-----:R-:W-:Y:S01]  /*0430*/  FMUL R24, R24, R19 ;  /* 0x0000001318187220 */ /* 0x001fe20000400000 */
[----:B--2---:R-:W2:Y:S01]  /*0440*/  LDG.E.EL.128 R20, desc[UR4][R20.64] ;  /* 0x0000000414147981 */ /* 0x004ea2000c2e1d00 */
[----:B---3--:R-:W-:-:S03]  /*0450*/  FMUL R25, R25, R18 ;  /* 0x0000001219197220 */ /* 0x008fc60000400000 */
[----:B------:R-:W2:Y:S01]  /*0460*/  LDG.E.EL.128 R16, desc[UR4][R16.64] ;  /* 0x0000000410107981 */ /* 0x000ea2000c2e1d00 */
[----:B----4-:R-:W-:Y:S01]  /*0470*/  FADD R7, R7, R11 ;  /* 0x0000000b07077221 */ /* 0x010fe20000000000 */
[----:B------:R-:W-:Y:S02]  /*0480*/  FADD R6, R6, R10 ;  /* 0x0000000a06067221 */ /* 0x000fe40000000000 */
[----:B------:R-:W0:Y:S01]  /*0490*/  LDC.64 R10, c[0x0][0x240] ;  /* 0x00009000ff0a7b82 */ /* 0x000e220000000a00 */
[----:B------:R-:W-:Y:S01]  /*04a0*/  FADD R5, R5, R9 ;  /* 0x0000000905057221 */ /* 0x000fe20000000000 */
[----:B------:R-:W-:Y:S01]  /*04b0*/  FADD R4, R4, R8 ;  /* 0x0000000804047221 */ /* 0x000fe20000000000 */
[----:B-----5:R-:W-:Y:S01]  /*04c0*/  FADD R28, -R15, R7 ;  /* 0x000000070f1c7221 */ /* 0x020fe20000000100 */
[----:B------:R-:W-:Y:S01]  /*04d0*/  FADD R15, -R14, R6 ;  /* 0x000000060e0f7221 */ /* 0x000fe20000000100 */
[----:B------:R-:W-:Y:S01]  /*04e0*/  FADD R14, -R13, R5 ;  /* 0x000000050d0e7221 */ /* 0x000fe20000000100 */
[----:B------:R-:W-:Y:S01]  /*04f0*/  FADD R9, -R12, R4 ;  /* 0x000000040c097221 */ /* 0x000fe20000000100 */
[----:B------:R-:W-:Y:S01]  /*0500*/  FMUL R8, R25, R28 ;  /* 0x0000001c19087220 */ /* 0x000fe20000400000 */
[----:B------:R-:W-:Y:S01]  /*0510*/  FMUL R15, R24, R15 ;  /* 0x0000000f180f7220 */ /* 0x000fe20000400000 */
[----:B------:R-:W-:Y:S01]  /*0520*/  FMUL R14, R3, R14 ;  /* 0x0000000e030e7220 */ /* 0x000fe20000400000 */
[----:B------:R-:W-:Y:S01]  /*0530*/  FMUL R9, R2, R9 ;  /* 0x0000000902097220 */ /* 0x000fe20000400000 */
[----:B--2---:R-:W-:Y:S01]  /*0540*/  FFMA R8, R19, R8, R23 ;  /* 0x0000000813087223 */ /* 0x004fe20000000017 */
[----:B------:R-:W-:Y:S01]  /*0550*/  FFMA R15, R18, R15, R22 ;  /* 0x0000000f120f7223 */ /* 0x000fe20000000016 */
[----:B------:R-:W-:Y:S01]  /*0560*/  FFMA R14, R17, R14, R21 ;  /* 0x0000000e110e7223 */ /* 0x000fe20000000015 */
[----:B------:R-:W-:-:S02]  /*0570*/  FFMA R16, R16, R9, R20 ;  /* 0x0000000910107223 */ /* 0x000fc40000000014 */
[----:B------:R-:W-:Y:S02]  /*0580*/  FSETP.GEU.AND P0, PT, R8, RZ, PT ;  /* 0x000000ff0800720b */ /* 0x000fe40003f0e000 */
[C---:B------:R-:W-:Y:S02]  /*0590*/  FSETP.GEU.AND P1, PT, R15.reuse, RZ, PT ;  /* 0x000000ff0f00720b */ /* 0x040fe40003f2e000 */
[----:B------:R-:W-:Y:S02]  /*05a0*/  FSETP.GEU.AND P2, PT, R14, RZ, PT ;  /* 0x000000ff0e00720b */ /* 0x000fe40003f4e000 */
[----:B------:R-:W-:Y:S01]  /*05b0*/  FSETP.GEU.AND P3, PT, R16, RZ, PT ;  /* 0x000000ff1000720b */ /* 0x000fe20003f6e000 */
[----:B0-----:R-:W-:Y:S01]  /*05c0*/  IMAD.WIDE R2, R0, 0x4, R10 ;  /* 0x0000000400027825 */ /* 0x001fe200078e020a */
[----:B------:R-:W-:Y:S02]  /*05d0*/  SEL R11, R8, RZ, P0 ;  /* 0x000000ff080b7207 */ /* 0x000fe40000000000 */
[----:B------:R-:W-:-:S02]  /*05e0*/  SEL R10, R15, RZ, P1 ;  /* 0x000000ff0f0a7207 */ /* 0x000fc40000800000 */
[----:B------:R-:W-:Y:S02]  /*05f0*/  SEL R9, R14, RZ, P2 ;  /* 0x000000ff0e097207 */ /* 0x000fe40001000000 */
[----:B------:R-:W-:Y:S01]  /*0600*/  SEL R8, R16, RZ, P3 ;  /* 0x000000ff10087207 */ /* 0x000fe20001800000 */
[----:B------:R-:W-:Y:S04]  /*0610*/  STG.E.128 desc[UR4][R26.64], R4 ;  /* 0x000000041a007986 */ /* 0x000fe8000c101d04 */
[----:B------:R-:W-:Y:S01]  /*0620*/  STG.E.128 desc[UR4][R2.64], R8 ;  /* 0x0000000802007986 */ /* 0x000fe2000c101d04 */
[----:B------:R-:W-:Y:S05]  /*0630*/  EXIT ;  /* 0x000000000000794d */ /* 0x000fea0003800000 */
.L_x_0:
[----:B------:R-:W-:-:S00]  /*0640*/  BRA `(.L_x_0) ;  /* 0xfffffffc00fc7947 */ /* 0x000fc0000383ffff */
[----:B------:R-:W-:-:S00]  /*0650*/  NOP ;  /* 0x0000000000007918 */ /* 0x000fc00000000000 */
        /* <DEDUP_REMOVED lines=10> */
.L_x_1:


//--------------------- .nv.global.init           --------------------------
	.section	.nv.global.init,"aw",@progbits
.nv.global.init:
	.type		_$_str,@object
	.size		_$_str,(_$_str_$_2 - _$_str)
_$_str:
        /*0000*/ 	.byte	0x5f, 0x5f, 0x43, 0x55, 0x44, 0x41, 0x5f, 0x46, 0x54, 0x5a, 0x00
	.type		_$_str_$_2,@object
	.size		_$_str_$_2,(.L_1 - _$_str_$_2)
_$_str_$_2:
        /*000b*/ 	.byte	0x5f, 0x5f, 0x43, 0x55, 0x44, 0x41, 0x5f, 0x50, 0x52, 0x45, 0x43, 0x5f, 0x53, 0x51, 0x52, 0x54
        /*001b*/ 	.byte	0x00
.L_1:


//--------------------- .nv.constant0.triton_poi_fused__native_batch_norm_legit_no_training_convolution_relu_10 --------------------------
	.section	.nv.constant0.triton_poi_fused__native_batch_norm_legit_no_training_convolution_relu_10,"a",@progbits
	.sectionflags	@""
	.align	4
.nv.constant0.triton_poi_fused__native_batch_norm_legit_no_training_convolution_relu_10:
	.zero		588
